	.headerflags	@"EF_CUDA_TEXMODE_UNIFIED EF_CUDA_64BIT_ADDRESS EF_CUDA_ACCELERATORS EF_CUDA_SM90 EF_CUDA_VIRTUAL_SM(EF_CUDA_SM90)"
	.elftype	@"ET_EXEC"


//--------------------- .nv.info                  --------------------------
	.section	.nv.info,"",@"SHT_CUDA_INFO"
	.align	4


	//----- nvinfo : EIATTR_REGCOUNT
	.align		4
        /*0000*/ 	.byte	0x04, 0x2f
        /*0002*/ 	.short	(.L_3 - .L_2)
	.align		4
.L_2:
        /*0004*/ 	.word	index@(triton_per_fused_div_pow_relu_sum_1)
        /*0008*/ 	.word	0x0000000d


	//----- nvinfo : EIATTR_MIN_STACK_SIZE
	.align		4
.L_3:
        /*000c*/ 	.byte	0x04, 0x12
        /*000e*/ 	.short	(.L_5 - .L_4)
	.align		4
.L_4:
        /*0010*/ 	.word	index@(triton_per_fused_div_pow_relu_sum_1)
        /*0014*/ 	.word	0x00000000


	//----- nvinfo : EIATTR_FRAME_SIZE
	.align		4
.L_5:
        /*0018*/ 	.byte	0x04, 0x11
        /*001a*/ 	.short	(.L_7 - .L_6)
	.align		4
.L_6:
        /*001c*/ 	.word	index@(triton_per_fused_div_pow_relu_sum_1)
        /*0020*/ 	.word	0x00000000


	//----- nvinfo : EIATTR_MIN_STACK_SIZE
	.align		4
.L_7:
        /*0024*/ 	.byte	0x04, 0x12
        /*0026*/ 	.short	(.L_9 - .L_8)
	.align		4
.L_8:
        /*0028*/ 	.word	index@(triton_per_fused_div_pow_relu_sum_1)
        /*002c*/ 	.word	0x00000000
.L_9:


//--------------------- .nv.info.triton_per_fused_div_pow_relu_sum_1 --------------------------
	.section	.nv.info.triton_per_fused_div_pow_relu_sum_1,"",@"SHT_CUDA_INFO"
	.sectionflags	@""
	.align	4


	//----- nvinfo : EIATTR_CUDA_API_VERSION
	.align		4
        /*0000*/ 	.byte	0x04, 0x37
        /*0002*/ 	.short	(.L_11 - .L_10)
.L_10:
        /*0004*/ 	.word	0x0000007c


	//----- nvinfo : EIATTR_KPARAM_INFO
	.align		4
.L_11:
        /*0008*/ 	.byte	0x04, 0x17
        /*000a*/ 	.short	(.L_13 - .L_12)
.L_12:
        /*000c*/ 	.word	0x00000000
        /*0010*/ 	.short	0x0002
        /*0012*/ 	.short	0x000c
        /*0014*/ 	.byte	0x00, 0xf0, 0x11, 0x00


	//----- nvinfo : EIATTR_KPARAM_INFO
	.align		4
.L_13:
        /*0018*/ 	.byte	0x04, 0x17
        /*001a*/ 	.short	(.L_15 - .L_14)
.L_14:
        /*001c*/ 	.word	0x00000000
        /*0020*/ 	.short	0x0001
        /*0022*/ 	.short	0x0008
        /*0024*/ 	.byte	0x00, 0xf0, 0x11, 0x00


	//----- nvinfo : EIATTR_KPARAM_INFO
	.align		4
.L_15:
        /*0028*/ 	.byte	0x04, 0x17
        /*002a*/ 	.short	(.L_17 - .L_16)
.L_16:
        /*002c*/ 	.word	0x00000000
        /*0030*/ 	.short	0x0000
        /*0032*/ 	.short	0x0000
        /*0034*/ 	.byte	0x00, 0xf4, 0x21, 0x00


	//----- nvinfo : EIATTR_SPARSE_MMA_MASK
	.align		4
.L_17:
        /*0038*/ 	.byte	0x03, 0x50
        /*003a*/ 	.short	0x0000


	//----- nvinfo : EIATTR_MAXREG_COUNT
	.align		4
        /*003c*/ 	.byte	0x03, 0x1b
        /*003e*/ 	.short	0x00ff


	//----- nvinfo : EIATTR_COOP_GROUP_MASK_REGIDS
	.align		4
        /*0040*/ 	.byte	0x04, 0x29
        /*0042*/ 	.short	(.L_19 - .L_18)


	//   ....[0]....
.L_18:
        /*0044*/ 	.word	0xffffffff


	//   ....[1]....
        /*0048*/ 	.word	0xffffffff


	//----- nvinfo : EIATTR_COOP_GROUP_INSTR_OFFSETS
	.align		4
.L_19:
        /*004c*/ 	.byte	0x04, 0x28
        /*004e*/ 	.short	(.L_21 - .L_20)


	//   ....[0]....
.L_20:
        /*0050*/ 	.word	0x00000250


	//   ....[1]....
        /*0054*/ 	.word	0x00000270


	//----- nvinfo : EIATTR_EXIT_INSTR_OFFSETS
	.align		4
.L_21:
        /*0058*/ 	.byte	0x04, 0x1c
        /*005a*/ 	.short	(.L_23 - .L_22)


	//   ....[0]....
.L_22:
        /*005c*/ 	.word	0x000003c0


	//   ....[1]....
        /*0060*/ 	.word	0x000003e0


	//----- nvinfo : EIATTR_REQNTID
	.align		4
.L_23:
        /*0064*/ 	.byte	0x04, 0x10
        /*0066*/ 	.short	(.L_25 - .L_24)
.L_24:
        /*0068*/ 	.word	0x00000080
        /*006c*/ 	.word	0x00000001
        /*0070*/ 	.word	0x00000001


	//----- nvinfo : EIATTR_CRS_STACK_SIZE
	.align		4
.L_25:
        /*0074*/ 	.byte	0x04, 0x1e
        /*0076*/ 	.short	(.L_27 - .L_26)
.L_26:
        /*0078*/ 	.word	0x00000000


	//----- nvinfo : EIATTR_CBANK_PARAM_SIZE
	.align		4
.L_27:
        /*007c*/ 	.byte	0x03, 0x19
        /*007e*/ 	.short	0x0010


	//----- nvinfo : EIATTR_PARAM_CBANK
	.align		4
        /*0080*/ 	.byte	0x04, 0x0a
        /*0082*/ 	.short	(.L_29 - .L_28)
	.align		4
.L_28:
        /*0084*/ 	.word	index@(.nv.constant0.triton_per_fused_div_pow_relu_sum_1)
        /*0088*/ 	.short	0x0210
        /*008a*/ 	.short	0x0010


	//----- nvinfo : EIATTR_SW_WAR
	.align		4
.L_29:
        /*008c*/ 	.byte	0x04, 0x36
        /*008e*/ 	.short	(.L_31 - .L_30)
.L_30:
        /*0090*/ 	.word	0x00000008
.L_31:


//--------------------- .nv.callgraph             --------------------------
	.section	.nv.callgraph,"",@"SHT_CUDA_CALLGRAPH"
	.align	4
	.sectionentsize	8
	.align		4
        /*0000*/ 	.word	0x00000000
	.align		4
        /*0004*/ 	.word	0xffffffff
	.align		4
        /*0008*/ 	.word	0x00000000
	.align		4
        /*000c*/ 	.word	0xfffffffe
	.align		4
        /*0010*/ 	.word	0x00000000
	.align		4
        /*0014*/ 	.word	0xfffffffd
	.align		4
        /*0018*/ 	.word	0x00000000
	.align		4
        /*001c*/ 	.word	0xfffffffc


//--------------------- .nv.constant4             --------------------------
	.section	.nv.constant4,"a",@progbits
	.align	8
	.align		8
.nv.constant4:
        /*0000*/ 	.dword	_$_str
	.align		8
        /*0008*/ 	.dword	_$_str_$_2


//--------------------- .text.triton_per_fused_div_pow_relu_sum_1 --------------------------
	.section	.text.triton_per_fused_div_pow_relu_sum_1,"ax",@progbits
	.align	128
        .global         triton_per_fused_div_pow_relu_sum_1
        .type           triton_per_fused_div_pow_relu_sum_1,@function
        .size           triton_per_fused_div_pow_relu_sum_1,(.L_x_3 - triton_per_fused_div_pow_relu_sum_1)
        .other          triton_per_fused_div_pow_relu_sum_1,@"STO_CUDA_ENTRY STV_DEFAULT"
triton_per_fused_div_pow_relu_sum_1:
.text.triton_per_fused_div_pow_relu_sum_1:
[----:B------:R-:W0:Y:S02]  /*0000*/  LDC R1, c[0x0][0x28] ;  /* 0x00000a00ff017b82 */ /* 0x000e240000000800 */
[----:B------:R-:W1:Y:S01]  /*0010*/  S2R R4, SR_TID.X ;  /* 0x0000000000047919 */ /* 0x000e620000002100 */
[----:B------:R-:W2:Y:S01]  /*0020*/  S2UR UR4, SR_CTAID.X ;  /* 0x00000000000479c3 */ /* 0x000ea20000002500 */
[----:B------:R-:W-:Y:S01]  /*0030*/  BSSY B0, `(.L_x_0) ;  /* 0x0000010000007945 */ /* 0x000fe20003800000 */
[----:B------:R-:W-:-:S06]  /*0040*/  CS2R R6, SRZ ;  /* 0x0000000000067805 */ /* 0x000fcc000001ff00 */
[----:B------:R-:W3:Y:S01]  /*0050*/  LDC.64 R2, c[0x0][0x210] ;  /* 0x00008400ff027b82 */ /* 0x000ee20000000a00 */
[----:B--2---:R-:W-:Y:S01]  /*0060*/  USHF.L.U32 UR4, UR4, 0x5, URZ ;  /* 0x0000000504047899 */ /* 0x004fe2000800063f */
[----:B-1----:R-:W-:Y:S02]  /*0070*/  SHF.R.U32.HI R0, RZ, 0x2, R4 ;  /* 0x00000002ff007819 */ /* 0x002fe40000011604 */
[----:B------:R-:W-:Y:S02]  /*0080*/  SHF.L.U32 R4, R4, 0x2, RZ ;  /* 0x0000000204047819 */ /* 0x000fe400000006ff */
[----:B------:R-:W-:Y:S02]  /*0090*/  SGXT.U32 R0, R0, 0x5 ;  /* 0x000000050000781a */ /* 0x000fe40000000000 */
[----:B------:R-:W-:Y:S02]  /*00a0*/  LOP3.LUT R5, R4, 0xc, RZ, 0xc0, !PT ;  /* 0x0000000c04057812 */ /* 0x000fe400078ec0ff */
[----:B------:R-:W-:Y:S01]  /*00b0*/  LOP3.LUT R0, R0, UR4, RZ, 0xfc, !PT ;  /* 0x0000000400007c12 */ /* 0x000fe2000f8efcff */
[----:B------:R-:W-:-:S03]  /*00c0*/  ULDC.64 UR4, c[0x0][0x208] ;  /* 0x0000820000047ab9 */ /* 0x000fc60000000a00 */
[C---:B------:R-:W-:Y:S02]  /*00d0*/  ISETP.GE.AND P0, PT, R0.reuse, 0x40, PT ;  /* 0x000000400000780c */ /* 0x040fe40003f06270 */
[----:B------:R-:W-:-:S05]  /*00e0*/  LEA R5, R0, R5, 0x4 ;  /* 0x0000000500057211 */ /* 0x000fca00078e20ff */
[----:B---3--:R-:W-:Y:S01]  /*00f0*/  IMAD.WIDE R2, R5, 0x4, R2 ;  /* 0x0000000405027825 */ /* 0x008fe200078e0202 */
[----:B------:R-:W-:-:S05]  /*0100*/  CS2R R4, SRZ ;  /* 0x0000000000047805 */ /* 0x000fca000001ff00 */
[----:B------:R-:W-:Y:S05]  /*0110*/  @P0 BRA `(.L_x_1) ;  /* 0x0000000000040947 */ /* 0x000fea0003800000 */
[----:B------:R1:W5:Y:S02]  /*0120*/  LDG.E.128 R4, desc[UR4][R2.64] ;  /* 0x0000000402047981 */ /* 0x000364000c1e1d00 */
.L_x_1:
[----:B------:R-:W-:Y:S05]  /*0130*/  BSYNC B0 ;  /* 0x0000000000007941 */ /* 0x000fea0003800000 */
.L_x_0:
[----:B-----5:R-:W-:Y:S02]  /*0140*/  SEL R5, R5, RZ, !P0 ;  /* 0x000000ff05057207 */ /* 0x020fe40004000000 */
[----:B------:R-:W-:Y:S02]  /*0150*/  SEL R4, R4, RZ, !P0 ;  /* 0x000000ff04047207 */ /* 0x000fe40004000000 */
[C---:B------:R-:W-:Y:S02]  /*0160*/  FSETP.GEU.AND P2, PT, R5.reuse, RZ, PT ;  /* 0x000000ff0500720b */ /* 0x040fe40003f4e000 */
[----:B------:R-:W-:Y:S02]  /*0170*/  SEL R6, R6, RZ, !P0 ;  /* 0x000000ff06067207 */ /* 0x000fe40004000000 */
[----:B------:R-:W-:Y:S02]  /*0180*/  FSETP.GEU.AND P1, PT, R4, RZ, PT ;  /* 0x000000ff0400720b */ /* 0x000fe40003f2e000 */
[----:B------:R-:W-:-:S02]  /*0190*/  FSEL R5, R5, RZ, P2 ;  /* 0x000000ff05057208 */ /* 0x000fc40001000000 */
[----:B------:R-:W-:Y:S02]  /*01a0*/  SEL R7, R7, RZ, !P0 ;  /* 0x000000ff07077207 */ /* 0x000fe40004000000 */
[----:B------:R-:W-:Y:S01]  /*01b0*/  FSETP.GEU.AND P2, PT, R6, RZ, PT ;  /* 0x000000ff0600720b */ /* 0x000fe20003f4e000 */
[----:B------:R-:W-:Y:S01]  /*01c0*/  FMUL R9, R5, R5 ;  /* 0x0000000505097220 */ /* 0x000fe20000400000 */
[----:B------:R-:W-:Y:S02]  /*01d0*/  FSEL R4, R4, RZ, P1 ;  /* 0x000000ff04047208 */ /* 0x000fe40000800000 */
[C---:B------:R-:W-:Y:S02]  /*01e0*/  FSETP.GEU.AND P1, PT, R7.reuse, RZ, PT ;  /* 0x000000ff0700720b */ /* 0x040fe40003f2e000 */
[----:B------:R-:W-:Y:S01]  /*01f0*/  FSEL R6, R6, RZ, P2 ;  /* 0x000000ff06067208 */ /* 0x000fe20001000000 */
[----:B------:R-:W-:Y:S01]  /*0200*/  FFMA R9, R4, R4, R9 ;  /* 0x0000000404097223 */ /* 0x000fe20000000009 */
[----:B------:R-:W-:-:S03]  /*0210*/  FSEL R7, R7, RZ, P1 ;  /* 0x000000ff07077208 */ /* 0x000fc60000800000 */
[----:B------:R-:W-:-:S04]  /*0220*/  FFMA R0, R6, R6, R9 ;  /* 0x0000000606007223 */ /* 0x000fc80000000009 */
[----:B------:R-:W-:-:S05]  /*0230*/  FFMA R0, R7, R7, R0 ;  /* 0x0000000707007223 */ /* 0x000fca0000000000 */
[----:B------:R-:W-:-:S05]  /*0240*/  FSEL R0, R0, RZ, !P0 ;  /* 0x000000ff00007208 */ /* 0x000fca0004000000 */
[----:B------:R-:W2:Y:S02]  /*0250*/  SHFL.BFLY PT, R9, R0, 0x2, 0x1f ;  /* 0x0c401f0000097f89 */ /* 0x000ea400000e0000 */
[----:B--2---:R-:W-:-:S05]  /*0260*/  FADD R9, R0, R9 ;  /* 0x0000000900097221 */ /* 0x004fca0000000000 */
[----:B------:R-:W2:Y:S02]  /*0270*/  SHFL.BFLY PT, R8, R9, 0x1, 0x1f ;  /* 0x0c201f0009087f89 */ /* 0x000ea400000e0000 */
[----:B--2---:R-:W-:-:S04]  /*0280*/  FADD R8, R9, R8 ;  /* 0x0000000809087221 */ /* 0x004fc80000000000 */
[----:B------:R-:W-:-:S04]  /*0290*/  FADD R8, R8, 9.9999999747524270788e-07 ;  /* 0x358637bd08087421 */ /* 0x000fc80000000000 */
[----:B------:R-:W2:Y:S02]  /*02a0*/  MUFU.SQRT R10, R8 ;  /* 0x00000008000a7308 */ /* 0x000ea40000002000 */
[C---:B--2---:R-:W-:Y:S02]  /*02b0*/  FSETP.GT.AND P1, PT, R10.reuse, 8.50705917302346158658e+37, PT ;  /* 0x7e8000000a00780b */ /* 0x044fe40003f24000 */
[----:B------:R-:W-:-:S11]  /*02c0*/  FSETP.GEU.AND P2, PT, R10, 1.175494350822287508e-38, PT ;  /* 0x008000000a00780b */ /* 0x000fd60003f4e000 */
[----:B------:R-:W-:Y:S01]  /*02d0*/  @P1 FMUL R10, R10, 0.25 ;  /* 0x3e8000000a0a1820 */ /* 0x000fe20000400000 */
[----:B------:R-:W-:Y:S01]  /*02e0*/  @P1 FMUL R4, R4, 0.25 ;  /* 0x3e80000004041820 */ /* 0x000fe20000400000 */
[----:B------:R-:W-:Y:S01]  /*02f0*/  @P1 FMUL R5, R5, 0.25 ;  /* 0x3e80000005051820 */ /* 0x000fe20000400000 */
[----:B------:R-:W-:Y:S01]  /*0300*/  @P1 FMUL R6, R6, 0.25 ;  /* 0x3e80000006061820 */ /* 0x000fe20000400000 */
[----:B------:R-:W-:Y:S01]  /*0310*/  @!P2 FMUL R10, R10, 16777216 ;  /* 0x4b8000000a0aa820 */ /* 0x000fe20000400000 */
[----:B------:R-:W-:Y:S01]  /*0320*/  @P1 FMUL R7, R7, 0.25 ;  /* 0x3e80000007071820 */ /* 0x000fe20000400000 */
[----:B------:R-:W-:Y:S01]  /*0330*/  @!P2 FMUL R4, R4, 16777216 ;  /* 0x4b8000000404a820 */ /* 0x000fe20000400000 */
[----:B------:R-:W-:Y:S01]  /*0340*/  @!P2 FMUL R5, R5, 16777216 ;  /* 0x4b8000000505a820 */ /* 0x000fe20000400000 */
[----:B------:R-:W-:Y:S01]  /*0350*/  @!P2 FMUL R6, R6, 16777216 ;  /* 0x4b8000000606a820 */ /* 0x000fe20000400000 */
[----:B------:R-:W-:Y:S01]  /*0360*/  @!P2 FMUL R7, R7, 16777216 ;  /* 0x4b8000000707a820 */ /* 0x000fe20000400000 */
[----:B------:R-:W2:Y:S02]  /*0370*/  MUFU.RCP R10, R10 ;  /* 0x0000000a000a7308 */ /* 0x000ea40000001000 */
[C---:B--2---:R-:W-:Y:S01]  /*0380*/  FMUL R4, R10.reuse, R4 ;  /* 0x000000040a047220 */ /* 0x044fe20000400000 */
[C---:B------:R-:W-:Y:S01]  /*0390*/  FMUL R5, R10.reuse, R5 ;  /* 0x000000050a057220 */ /* 0x040fe20000400000 */
[C---:B------:R-:W-:Y:S01]  /*03a0*/  FMUL R6, R10.reuse, R6 ;  /* 0x000000060a067220 */ /* 0x040fe20000400000 */
[----:B------:R-:W-:Y:S01]  /*03b0*/  FMUL R7, R10, R7 ;  /* 0x000000070a077220 */ /* 0x000fe20000400000 */
[----:B------:R-:W-:Y:S06]  /*03c0*/  @P0 EXIT ;  /* 0x000000000000094d */ /* 0x000fec0003800000 */
[----:B------:R-:W-:Y:S01]  /*03d0*/  STG.E.128 desc[UR4][R2.64], R4 ;  /* 0x0000000402007986 */ /* 0x000fe2000c101d04 */
[----:B------:R-:W-:Y:S05]  /*03e0*/  EXIT ;  /* 0x000000000000794d */ /* 0x000fea0003800000 */
.L_x_2:
[----:B------:R-:W-:-:S00]  /*03f0*/  BRA `(.L_x_2) ;  /* 0xfffffffc00fc7947 */ /* 0x000fc0000383ffff */
[----:B------:R-:W-:-:S00]  /*0400*/  NOP ;  /* 0x0000000000007918 */ /* 0x000fc00000000000 */
[----:B------:R-:W-:-:S00]  /*0410*/  NOP ;  /* 0x0000000000007918 */ /* 0x000fc00000000000 */
[----:B------:R-:W-:-:S00]  /*0420*/  NOP ;  /* 0x0000000000007918 */ /* 0x000fc00000000000 */
[----:B------:R-:W-:-:S00]  /*0430*/  NOP ;  /* 0x0000000000007918 */ /* 0x000fc00000000000 */
[----:B------:R-:W-:-:S00]  /*0440*/  NOP ;  /* 0x0000000000007918 */ /* 0x000fc00000000000 */
[----:B------:R-:W-:-:S00]  /*0450*/  NOP ;  /* 0x0000000000007918 */ /* 0x000fc00000000000 */
[----:B------:R-:W-:-:S00]  /*0460*/  NOP ;  /* 0x0000000000007918 */ /* 0x000fc00000000000 */
[----:B------:R-:W-:-:S00]  /*0470*/  NOP ;  /* 0x0000000000007918 */ /* 0x000fc00000000000 */
.L_x_3:


//--------------------- .nv.global.init           --------------------------
	.section	.nv.global.init,"aw",@progbits
.nv.global.init:
	.type		_$_str,@object
	.size		_$_str,(_$_str_$_2 - _$_str)
_$_str:
        /*0000*/ 	.byte	0x5f, 0x5f, 0x43, 0x55, 0x44, 0x41, 0x5f, 0x46, 0x54, 0x5a, 0x00
	.type		_$_str_$_2,@object
	.size		_$_str_$_2,(.L_1 - _$_str_$_2)
_$_str_$_2:
        /*000b*/ 	.byte	0x5f, 0x5f, 0x43, 0x55, 0x44, 0x41, 0x5f, 0x50, 0x52, 0x45, 0x43, 0x5f, 0x53, 0x51, 0x52, 0x54
        /*001b*/ 	.byte	0x00
.L_1:


//--------------------- .nv.constant0.triton_per_fused_div_pow_relu_sum_1 --------------------------
	.section	.nv.constant0.triton_per_fused_div_pow_relu_sum_1,"a",@progbits
	.sectionflags	@""
	.align	4
.nv.constant0.triton_per_fused_div_pow_relu_sum_1:
	.zero		544
